//
// Generated by NVIDIA NVVM Compiler
//
// Compiler Build ID: CL-36424714
// Cuda compilation tools, release 13.0, V13.0.88
// Based on NVVM 20.0.0
//

.version 9.0
.target sm_100
.address_size 64

	// .globl	_Z5sommaPfS_
// _ZZ5sommaPfS_E8parziale has been demoted
// _ZZ6somma2PffS_E8parziale has been demoted

.visible .entry _Z5sommaPfS_(
	.param .u64 .ptr .align 1 _Z5sommaPfS__param_0,
	.param .u64 .ptr .align 1 _Z5sommaPfS__param_1
)
{
	.reg .pred 	%p<7>;
	.reg .b32 	%r<18>;
	.reg .b32 	%f<13>;
	.reg .b64 	%rd<9>;
	// demoted variable
	.shared .align 4 .b8 _ZZ5sommaPfS_E8parziale[1024];
	ld.param.u64 	%rd2, [_Z5sommaPfS__param_0];
	ld.param.u64 	%rd3, [_Z5sommaPfS__param_1];
	mov.u32 	%r1, %tid.x;
	mov.u32 	%r2, %ctaid.x;
	mov.u32 	%r17, %ntid.x;
	mad.lo.s32 	%r16, %r2, %r17, %r1;
	setp.gt.s32 	%p1, %r16, 999999;
	mov.f32 	%f12, 0f00000000;
	@%p1 bra 	$L__BB0_3;
	mov.u32 	%r11, %nctaid.x;
	mul.lo.s32 	%r5, %r17, %r11;
	cvta.to.global.u64 	%rd1, %rd2;
	mov.f32 	%f12, 0f00000000;
$L__BB0_2:
	mul.wide.s32 	%rd4, %r16, 4;
	add.s64 	%rd5, %rd1, %rd4;
	ld.global.f32 	%f6, [%rd5];
	add.f32 	%f12, %f12, %f6;
	add.s32 	%r16, %r16, %r5;
	setp.lt.s32 	%p2, %r16, 1000000;
	@%p2 bra 	$L__BB0_2;
$L__BB0_3:
	shl.b32 	%r12, %r1, 2;
	mov.u32 	%r13, _ZZ5sommaPfS_E8parziale;
	add.s32 	%r8, %r13, %r12;
	st.shared.f32 	[%r8], %f12;
	bar.sync 	0;
	setp.lt.u32 	%p3, %r17, 2;
	@%p3 bra 	$L__BB0_7;
$L__BB0_4:
	shr.u32 	%r10, %r17, 1;
	setp.ge.u32 	%p4, %r1, %r10;
	@%p4 bra 	$L__BB0_6;
	shl.b32 	%r14, %r10, 2;
	add.s32 	%r15, %r8, %r14;
	ld.shared.f32 	%f7, [%r15];
	ld.shared.f32 	%f8, [%r8];
	add.f32 	%f9, %f7, %f8;
	st.shared.f32 	[%r8], %f9;
$L__BB0_6:
	bar.sync 	0;
	setp.gt.u32 	%p5, %r17, 3;
	mov.u32 	%r17, %r10;
	@%p5 bra 	$L__BB0_4;
$L__BB0_7:
	setp.ne.s32 	%p6, %r1, 0;
	@%p6 bra 	$L__BB0_9;
	ld.shared.f32 	%f10, [_ZZ5sommaPfS_E8parziale];
	cvta.to.global.u64 	%rd6, %rd3;
	mul.wide.u32 	%rd7, %r2, 4;
	add.s64 	%rd8, %rd6, %rd7;
	st.global.f32 	[%rd8], %f10;
$L__BB0_9:
	ret;

}
	// .globl	_Z6somma2PffS_
.visible .entry _Z6somma2PffS_(
	.param .u64 .ptr .align 1 _Z6somma2PffS__param_0,
	.param .f32 _Z6somma2PffS__param_1,
	.param .u64 .ptr .align 1 _Z6somma2PffS__param_2
)
{
	.reg .pred 	%p<7>;
	.reg .b32 	%r<18>;
	.reg .b32 	%f<13>;
	.reg .b64 	%rd<9>;
	// demoted variable
	.shared .align 4 .b8 _ZZ6somma2PffS_E8parziale[1024];
	ld.param.u64 	%rd2, [_Z6somma2PffS__param_0];
	ld.param.u64 	%rd3, [_Z6somma2PffS__param_2];
	mov.u32 	%r1, %tid.x;
	mov.u32 	%r2, %ctaid.x;
	mov.u32 	%r17, %ntid.x;
	mad.lo.s32 	%r16, %r2, %r17, %r1;
	setp.gt.s32 	%p1, %r16, 999999;
	mov.f32 	%f12, 0f00000000;
	@%p1 bra 	$L__BB1_3;
	mov.u32 	%r11, %nctaid.x;
	mul.lo.s32 	%r5, %r17, %r11;
	cvta.to.global.u64 	%rd1, %rd2;
	mov.f32 	%f12, 0f00000000;
$L__BB1_2:
	mul.wide.s32 	%rd4, %r16, 4;
	add.s64 	%rd5, %rd1, %rd4;
	ld.global.f32 	%f6, [%rd5];
	fma.rn.f32 	%f12, %f6, %f6, %f12;
	add.s32 	%r16, %r16, %r5;
	setp.lt.s32 	%p2, %r16, 1000000;
	@%p2 bra 	$L__BB1_2;
$L__BB1_3:
	shl.b32 	%r12, %r1, 2;
	mov.u32 	%r13, _ZZ6somma2PffS_E8parziale;
	add.s32 	%r8, %r13, %r12;
	st.shared.f32 	[%r8], %f12;
	bar.sync 	0;
	setp.lt.u32 	%p3, %r17, 2;
	@%p3 bra 	$L__BB1_7;
$L__BB1_4:
	shr.u32 	%r10, %r17, 1;
	setp.ge.u32 	%p4, %r1, %r10;
	@%p4 bra 	$L__BB1_6;
	shl.b32 	%r14, %r10, 2;
	add.s32 	%r15, %r8, %r14;
	ld.shared.f32 	%f7, [%r15];
	ld.shared.f32 	%f8, [%r8];
	add.f32 	%f9, %f7, %f8;
	st.shared.f32 	[%r8], %f9;
$L__BB1_6:
	bar.sync 	0;
	setp.gt.u32 	%p5, %r17, 3;
	mov.u32 	%r17, %r10;
	@%p5 bra 	$L__BB1_4;
$L__BB1_7:
	setp.ne.s32 	%p6, %r1, 0;
	@%p6 bra 	$L__BB1_9;
	ld.shared.f32 	%f10, [_ZZ6somma2PffS_E8parziale];
	cvta.to.global.u64 	%rd6, %rd3;
	mul.wide.u32 	%rd7, %r2, 4;
	add.s64 	%rd8, %rd6, %rd7;
	st.global.f32 	[%rd8], %f10;
$L__BB1_9:
	ret;

}


// ===== COMPILED SASS (sm_100) =====

	.target	sm_100

	.elftype	@"ET_EXEC"


//--------------------- .note.nv.tkinfo           --------------------------
	.section	.note.nv.tkinfo,"",@"SHT_NOTE"
	.sectionflags	@"SHF_NOTE_NV_TKINFO"
	.tkinfo
        /*0018*/ 	.word	0x00000002
        /*0030*/ 	.string	""
        /*0030*/ 	.string	"ptxas"
        /*0030*/ 	.string	"Cuda compilation tools, release 13.0, V13.0.88"
        /*0030*/ 	.string	"Build cuda_13.0.r13.0/compiler.36424714_0"
        /*0030*/ 	.string	"-arch sm_100 -m 64 "



//--------------------- .note.nv.cuinfo           --------------------------
	.section	.note.nv.cuinfo,"",@"SHT_NOTE"
	.sectionflags	@"SHF_NOTE_NV_CUINFO"
        /*0018*/ 	.short	0x0002
        /*001a*/ 	.short	0x0064
        /*001c*/ 	.short	0x0082
	.zero		2


//--------------------- .nv.info                  --------------------------
	.section	.nv.info,"",@"SHT_CUDA_INFO"
	.align	4


	//----- nvinfo : EIATTR_REGCOUNT
	.align		4
        /*0000*/ 	.byte	0x04, 0x2f
        /*0002*/ 	.short	(.L_1 - .L_0)
	.align		4
.L_0:
        /*0004*/ 	.word	index@(_Z5sommaPfS_)
        /*0008*/ 	.word	0x0000000e


	//----- nvinfo : EIATTR_FRAME_SIZE
	.align		4
.L_1:
        /*000c*/ 	.byte	0x04, 0x11
        /*000e*/ 	.short	(.L_3 - .L_2)
	.align		4
.L_2:
        /*0010*/ 	.word	index@(_Z5sommaPfS_)
        /*0014*/ 	.word	0x00000000


	//----- nvinfo : EIATTR_REGCOUNT
	.align		4
.L_3:
        /*0018*/ 	.byte	0x04, 0x2f
        /*001a*/ 	.short	(.L_5 - .L_4)
	.align		4
.L_4:
        /*001c*/ 	.word	index@(_Z6somma2PffS_)
        /*0020*/ 	.word	0x0000000e


	//----- nvinfo : EIATTR_FRAME_SIZE
	.align		4
.L_5:
        /*0024*/ 	.byte	0x04, 0x11
        /*0026*/ 	.short	(.L_7 - .L_6)
	.align		4
.L_6:
        /*0028*/ 	.word	index@(_Z6somma2PffS_)
        /*002c*/ 	.word	0x00000000


	//----- nvinfo : EIATTR_MIN_STACK_SIZE
	.align		4
.L_7:
        /*0030*/ 	.byte	0x04, 0x12
        /*0032*/ 	.short	(.L_9 - .L_8)
	.align		4
.L_8:
        /*0034*/ 	.word	index@(_Z6somma2PffS_)
        /*0038*/ 	.word	0x00000000


	//----- nvinfo : EIATTR_MIN_STACK_SIZE
	.align		4
.L_9:
        /*003c*/ 	.byte	0x04, 0x12
        /*003e*/ 	.short	(.L_11 - .L_10)
	.align		4
.L_10:
        /*0040*/ 	.word	index@(_Z5sommaPfS_)
        /*0044*/ 	.word	0x00000000
.L_11:


//--------------------- .nv.compat                --------------------------
	.section	.nv.compat,"",@"SHT_CUDA_COMPAT_INFO"
	.align	4
        /*0000*/ 	.byte	0x02, 0x09, 0x00, 0x00, 0x02, 0x02, 0x01, 0x00, 0x02, 0x05, 0x05, 0x00, 0x03, 0x07, 0x01, 0x01
        /*0010*/ 	.byte	0x02, 0x03, 0x00, 0x00, 0x02, 0x06, 0x01, 0x00, 0x04, 0x0b, 0x08, 0x00, 0x09, 0x00, 0x00, 0x00
        /*0020*/ 	.byte	0x00, 0x00, 0x00, 0x00


//--------------------- .nv.info._Z6somma2PffS_   --------------------------
	.section	.nv.info._Z6somma2PffS_,"",@"SHT_CUDA_INFO"
	.sectionflags	@""
	.align	4


	//----- nvinfo : EIATTR_CUDA_API_VERSION
	.align		4
        /*0000*/ 	.byte	0x04, 0x37
        /*0002*/ 	.short	(.L_13 - .L_12)
.L_12:
        /*0004*/ 	.word	0x00000082


	//----- nvinfo : EIATTR_KPARAM_INFO
	.align		4
.L_13:
        /*0008*/ 	.byte	0x04, 0x17
        /*000a*/ 	.short	(.L_15 - .L_14)
.L_14:
        /*000c*/ 	.word	0x00000000
        /*0010*/ 	.short	0x0002
        /*0012*/ 	.short	0x0010
        /*0014*/ 	.byte	0x00, 0xf5, 0x21, 0x00


	//----- nvinfo : EIATTR_KPARAM_INFO
	.align		4
.L_15:
        /*0018*/ 	.byte	0x04, 0x17
        /*001a*/ 	.short	(.L_17 - .L_16)
.L_16:
        /*001c*/ 	.word	0x00000000
        /*0020*/ 	.short	0x0001
        /*0022*/ 	.short	0x0008
        /*0024*/ 	.byte	0x00, 0xf0, 0x11, 0x00


	//----- nvinfo : EIATTR_KPARAM_INFO
	.align		4
.L_17:
        /*0028*/ 	.byte	0x04, 0x17
        /*002a*/ 	.short	(.L_19 - .L_18)
.L_18:
        /*002c*/ 	.word	0x00000000
        /*0030*/ 	.short	0x0000
        /*0032*/ 	.short	0x0000
        /*0034*/ 	.byte	0x00, 0xf5, 0x21, 0x00


	//----- nvinfo : EIATTR_SPARSE_MMA_MASK
	.align		4
.L_19:
        /*0038*/ 	.byte	0x03, 0x50
        /*003a*/ 	.short	0x0000


	//----- nvinfo : EIATTR_MAXREG_COUNT
	.align		4
        /*003c*/ 	.byte	0x03, 0x1b
        /*003e*/ 	.short	0x00ff


	//----- nvinfo : EIATTR_NUM_BARRIERS
	.align		4
        /*0040*/ 	.byte	0x02, 0x4c
        /*0042*/ 	.byte	0x01
	.zero		1


	//----- nvinfo : EIATTR_MERCURY_ISA_VERSION
	.align		4
        /*0044*/ 	.byte	0x03, 0x5f
        /*0046*/ 	.short	0x0101


	//----- nvinfo : EIATTR_VRC_CTA_INIT_COUNT
	.align		4
        /*0048*/ 	.byte	0x02, 0x4a
	.zero		1
	.zero		1


	//----- nvinfo : EIATTR_EXIT_INSTR_OFFSETS
	.align		4
        /*004c*/ 	.byte	0x04, 0x1c
        /*004e*/ 	.short	(.L_21 - .L_20)


	//   ....[0]....
.L_20:
        /*0050*/ 	.word	0x000002a0


	//   ....[1]....
        /*0054*/ 	.word	0x00000320


	//----- nvinfo : EIATTR_CRS_STACK_SIZE
	.align		4
.L_21:
        /*0058*/ 	.byte	0x04, 0x1e
        /*005a*/ 	.short	(.L_23 - .L_22)
.L_22:
        /*005c*/ 	.word	0x00000000


	//----- nvinfo : EIATTR_CBANK_PARAM_SIZE
	.align		4
.L_23:
        /*0060*/ 	.byte	0x03, 0x19
        /*0062*/ 	.short	0x0018


	//----- nvinfo : EIATTR_PARAM_CBANK
	.align		4
        /*0064*/ 	.byte	0x04, 0x0a
        /*0066*/ 	.short	(.L_25 - .L_24)
	.align		4
.L_24:
        /*0068*/ 	.word	index@(.nv.constant0._Z6somma2PffS_)
        /*006c*/ 	.short	0x0380
        /*006e*/ 	.short	0x0018


	//----- nvinfo : EIATTR_SW_WAR
	.align		4
.L_25:
        /*0070*/ 	.byte	0x04, 0x36
        /*0072*/ 	.short	(.L_27 - .L_26)
.L_26:
        /*0074*/ 	.word	0x00000008
.L_27:


//--------------------- .nv.info._Z5sommaPfS_     --------------------------
	.section	.nv.info._Z5sommaPfS_,"",@"SHT_CUDA_INFO"
	.sectionflags	@""
	.align	4


	//----- nvinfo : EIATTR_CUDA_API_VERSION
	.align		4
        /*0000*/ 	.byte	0x04, 0x37
        /*0002*/ 	.short	(.L_29 - .L_28)
.L_28:
        /*0004*/ 	.word	0x00000082


	//----- nvinfo : EIATTR_KPARAM_INFO
	.align		4
.L_29:
        /*0008*/ 	.byte	0x04, 0x17
        /*000a*/ 	.short	(.L_31 - .L_30)
.L_30:
        /*000c*/ 	.word	0x00000000
        /*0010*/ 	.short	0x0001
        /*0012*/ 	.short	0x0008
        /*0014*/ 	.byte	0x00, 0xf5, 0x21, 0x00


	//----- nvinfo : EIATTR_KPARAM_INFO
	.align		4
.L_31:
        /*0018*/ 	.byte	0x04, 0x17
        /*001a*/ 	.short	(.L_33 - .L_32)
.L_32:
        /*001c*/ 	.word	0x00000000
        /*0020*/ 	.short	0x0000
        /*0022*/ 	.short	0x0000
        /*0024*/ 	.byte	0x00, 0xf5, 0x21, 0x00


	//----- nvinfo : EIATTR_SPARSE_MMA_MASK
	.align		4
.L_33:
        /*0028*/ 	.byte	0x03, 0x50
        /*002a*/ 	.short	0x0000


	//----- nvinfo : EIATTR_MAXREG_COUNT
	.align		4
        /*002c*/ 	.byte	0x03, 0x1b
        /*002e*/ 	.short	0x00ff


	//----- nvinfo : EIATTR_NUM_BARRIERS
	.align		4
        /*0030*/ 	.byte	0x02, 0x4c
        /*0032*/ 	.byte	0x01
	.zero		1


	//----- nvinfo : EIATTR_MERCURY_ISA_VERSION
	.align		4
        /*0034*/ 	.byte	0x03, 0x5f
        /*0036*/ 	.short	0x0101


	//----- nvinfo : EIATTR_VRC_CTA_INIT_COUNT
	.align		4
        /*0038*/ 	.byte	0x02, 0x4a
	.zero		1
	.zero		1


	//----- nvinfo : EIATTR_EXIT_INSTR_OFFSETS
	.align		4
        /*003c*/ 	.byte	0x04, 0x1c
        /*003e*/ 	.short	(.L_35 - .L_34)


	//   ....[0]....
.L_34:
        /*0040*/ 	.word	0x000002a0


	//   ....[1]....
        /*0044*/ 	.word	0x00000320


	//----- nvinfo : EIATTR_CRS_STACK_SIZE
	.align		4
.L_35:
        /*0048*/ 	.byte	0x04, 0x1e
        /*004a*/ 	.short	(.L_37 - .L_36)
.L_36:
        /*004c*/ 	.word	0x00000000


	//----- nvinfo : EIATTR_CBANK_PARAM_SIZE
	.align		4
.L_37:
        /*0050*/ 	.byte	0x03, 0x19
        /*0052*/ 	.short	0x0010


	//----- nvinfo : EIATTR_PARAM_CBANK
	.align		4
        /*0054*/ 	.byte	0x04, 0x0a
        /*0056*/ 	.short	(.L_39 - .L_38)
	.align		4
.L_38:
        /*0058*/ 	.word	index@(.nv.constant0._Z5sommaPfS_)
        /*005c*/ 	.short	0x0380
        /*005e*/ 	.short	0x0010


	//----- nvinfo : EIATTR_SW_WAR
	.align		4
.L_39:
        /*0060*/ 	.byte	0x04, 0x36
        /*0062*/ 	.short	(.L_41 - .L_40)
.L_40:
        /*0064*/ 	.word	0x00000008
.L_41:


//--------------------- .nv.callgraph             --------------------------
	.section	.nv.callgraph,"",@"SHT_CUDA_CALLGRAPH"
	.align	4
	.sectionentsize	8
	.align		4
        /*0000*/ 	.word	0x00000000
	.align		4
        /*0004*/ 	.word	0xffffffff
	.align		4
        /*0008*/ 	.word	0x00000000
	.align		4
        /*000c*/ 	.word	0xfffffffe
	.align		4
        /*0010*/ 	.word	0x00000000
	.align		4
        /*0014*/ 	.word	0xfffffffd
	.align		4
        /*0018*/ 	.word	0x00000000
	.align		4
        /*001c*/ 	.word	0xfffffffc


//--------------------- .text._Z6somma2PffS_      --------------------------
	.section	.text._Z6somma2PffS_,"ax",@progbits
	.align	128
        .global         _Z6somma2PffS_
        .type           _Z6somma2PffS_,@function
        .size           _Z6somma2PffS_,(.L_x_12 - _Z6somma2PffS_)
        .other          _Z6somma2PffS_,@"STO_CUDA_ENTRY STV_DEFAULT"
_Z6somma2PffS_:
.text._Z6somma2PffS_:
[----:B------:R-:W-:Y:S01]  /*0000*/  LDC R1, c[0x0][0x37c] ;  /* 0x0000df00ff017b82 */ /* 0x000fe20000000800 */
[----:B------:R-:W0:Y:S01]  /*0010*/  S2R R8, SR_TID.X ;  /* 0x0000000000087919 */ /* 0x000e220000002100 */
[----:B------:R-:W1:Y:S01]  /*0020*/  LDCU UR4, c[0x0][0x360] ;  /* 0x00006c00ff0477ac */ /* 0x000e620008000800 */
[----:B------:R-:W-:Y:S01]  /*0030*/  BSSY.RECONVERGENT B0, `(.L_x_0) ;  /* 0x0000012000007945 */ /* 0x000fe20003800200 */
[----:B------:R-:W-:Y:S01]  /*0040*/  IMAD.MOV.U32 R7, RZ, RZ, RZ ;  /* 0x000000ffff077224 */ /* 0x000fe200078e00ff */
[----:B------:R-:W0:Y:S01]  /*0050*/  S2R R9, SR_CTAID.X ;  /* 0x0000000000097919 */ /* 0x000e220000002500 */
[----:B------:R-:W2:Y:S01]  /*0060*/  LDCU.64 UR6, c[0x0][0x358] ;  /* 0x00006b00ff0677ac */ /* 0x000ea20008000a00 */
[----:B-1----:R-:W-:Y:S02]  /*0070*/  IMAD.U32 R6, RZ, RZ, UR4 ;  /* 0x00000004ff067e24 */ /* 0x002fe4000f8e00ff */
[----:B0-----:R-:W-:-:S05]  /*0080*/  IMAD R0, R9, UR4, R8 ;  /* 0x0000000409007c24 */ /* 0x001fca000f8e0208 */
[----:B------:R-:W-:-:S13]  /*0090*/  ISETP.GT.AND P0, PT, R0, 0xf423f, PT ;  /* 0x000f423f0000780c */ /* 0x000fda0003f04270 */
[----:B--2---:R-:W-:Y:S05]  /*00a0*/  @P0 BRA `(.L_x_1) ;  /* 0x0000000000280947 */ /* 0x004fea0003800000 */
[----:B------:R-:W0:Y:S01]  /*00b0*/  LDC.64 R4, c[0x0][0x380] ;  /* 0x0000e000ff047b82 */ /* 0x000e220000000a00 */
[----:B------:R-:W1:Y:S01]  /*00c0*/  LDCU UR4, c[0x0][0x370] ;  /* 0x00006e00ff0477ac */ /* 0x000e620008000800 */
[----:B------:R-:W-:Y:S02]  /*00d0*/  HFMA2 R7, -RZ, RZ, 0, 0 ;  /* 0x00000000ff077431 */ /* 0x000fe400000001ff */
[----:B-1----:R-:W-:-:S07]  /*00e0*/  IMAD R11, R6, UR4, RZ ;  /* 0x00000004060b7c24 */ /* 0x002fce000f8e02ff */
.L_x_2:
[----:B0-----:R-:W-:-:S06]  /*00f0*/  IMAD.WIDE R2, R0, 0x4, R4 ;  /* 0x0000000400027825 */ /* 0x001fcc00078e0204 */
[----:B------:R-:W2:Y:S01]  /*0100*/  LDG.E R2, desc[UR6][R2.64] ;  /* 0x0000000602027981 */ /* 0x000ea2000c1e1900 */
[----:B------:R-:W-:-:S05]  /*0110*/  IMAD.IADD R0, R11, 0x1, R0 ;  /* 0x000000010b007824 */ /* 0x000fca00078e0200 */
[----:B------:R-:W-:Y:S01]  /*0120*/  ISETP.GE.AND P0, PT, R0, 0xf4240, PT ;  /* 0x000f42400000780c */ /* 0x000fe20003f06270 */
[----:B--2---:R-:W-:-:S12]  /*0130*/  FFMA R7, R2, R2, R7 ;  /* 0x0000000202077223 */ /* 0x004fd80000000007 */
[----:B------:R-:W-:Y:S05]  /*0140*/  @!P0 BRA `(.L_x_2) ;  /* 0xfffffffc00e88947 */ /* 0x000fea000383ffff */
.L_x_1:
[----:B------:R-:W-:Y:S05]  /*0150*/  BSYNC.RECONVERGENT B0 ;  /* 0x0000000000007941 */ /* 0x000fea0003800200 */
.L_x_0:
[----:B------:R-:W0:Y:S01]  /*0160*/  S2UR UR5, SR_CgaCtaId ;  /* 0x00000000000579c3 */ /* 0x000e220000008800 */
[----:B------:R-:W-:Y:S01]  /*0170*/  UMOV UR4, 0x400 ;  /* 0x0000040000047882 */ /* 0x000fe20000000000 */
[----:B------:R-:W-:Y:S02]  /*0180*/  ISETP.GE.U32.AND P1, PT, R6, 0x2, PT ;  /* 0x000000020600780c */ /* 0x000fe40003f26070 */
[----:B------:R-:W-:Y:S01]  /*0190*/  ISETP.NE.AND P0, PT, R8, RZ, PT ;  /* 0x000000ff0800720c */ /* 0x000fe20003f05270 */
[----:B0-----:R-:W-:-:S06]  /*01a0*/  ULEA UR4, UR5, UR4, 0x18 ;  /* 0x0000000405047291 */ /* 0x001fcc000f8ec0ff */
[----:B------:R-:W-:-:S05]  /*01b0*/  LEA R0, R8, UR4, 0x2 ;  /* 0x0000000408007c11 */ /* 0x000fca000f8e10ff */
[----:B------:R0:W-:Y:S01]  /*01c0*/  STS [R0], R7 ;  /* 0x0000000700007388 */ /* 0x0001e20000000800 */
[----:B------:R-:W-:Y:S06]  /*01d0*/  BAR.SYNC.DEFER_BLOCKING 0x0 ;  /* 0x0000000000007b1d */ /* 0x000fec0000010000 */
[----:B------:R-:W-:Y:S05]  /*01e0*/  @!P1 BRA `(.L_x_3) ;  /* 0x00000000002c9947 */ /* 0x000fea0003800000 */
.L_x_4:
[----:B------:R-:W-:-:S04]  /*01f0*/  SHF.R.U32.HI R5, RZ, 0x1, R6 ;  /* 0x00000001ff057819 */ /* 0x000fc80000011606 */
[----:B------:R-:W-:-:S13]  /*0200*/  ISETP.GE.U32.AND P1, PT, R8, R5, PT ;  /* 0x000000050800720c */ /* 0x000fda0003f26070 */
[----:B------:R-:W-:Y:S01]  /*0210*/  @!P1 LEA R2, R5, R0, 0x2 ;  /* 0x0000000005029211 */ /* 0x000fe200078e10ff */
[----:B------:R-:W-:Y:S05]  /*0220*/  @!P1 LDS R3, [R0] ;  /* 0x0000000000039984 */ /* 0x000fea0000000800 */
[----:B------:R-:W1:Y:S02]  /*0230*/  @!P1 LDS R2, [R2] ;  /* 0x0000000002029984 */ /* 0x000e640000000800 */
[----:B-1----:R-:W-:-:S05]  /*0240*/  @!P1 FADD R3, R2, R3 ;  /* 0x0000000302039221 */ /* 0x002fca0000000000 */
[----:B------:R1:W-:Y:S01]  /*0250*/  @!P1 STS [R0], R3 ;  /* 0x0000000300009388 */ /* 0x0003e20000000800 */
[----:B------:R-:W-:Y:S01]  /*0260*/  BAR.SYNC.DEFER_BLOCKING 0x0 ;  /* 0x0000000000007b1d */ /* 0x000fe20000010000 */
[----:B------:R-:W-:Y:S01]  /*0270*/  ISETP.GT.U32.AND P1, PT, R6, 0x3, PT ;  /* 0x000000030600780c */ /* 0x000fe20003f24070 */
[----:B------:R-:W-:-:S12]  /*0280*/  IMAD.MOV.U32 R6, RZ, RZ, R5 ;  /* 0x000000ffff067224 */ /* 0x000fd800078e0005 */
[----:B-1----:R-:W-:Y:S05]  /*0290*/  @P1 BRA `(.L_x_4) ;  /* 0xfffffffc00d41947 */ /* 0x002fea000383ffff */
.L_x_3:
[----:B------:R-:W-:Y:S05]  /*02a0*/  @P0 EXIT ;  /* 0x000000000000094d */ /* 0x000fea0003800000 */
[----:B------:R-:W1:Y:S01]  /*02b0*/  S2UR UR5, SR_CgaCtaId ;  /* 0x00000000000579c3 */ /* 0x000e620000008800 */
[----:B------:R-:W-:-:S07]  /*02c0*/  UMOV UR4, 0x400 ;  /* 0x0000040000047882 */ /* 0x000fce0000000000 */
[----:B------:R-:W2:Y:S01]  /*02d0*/  LDC.64 R2, c[0x0][0x390] ;  /* 0x0000e400ff027b82 */ /* 0x000ea20000000a00 */
[----:B-1----:R-:W-:Y:S01]  /*02e0*/  ULEA UR4, UR5, UR4, 0x18 ;  /* 0x0000000405047291 */ /* 0x002fe2000f8ec0ff */
[----:B--2---:R-:W-:-:S08]  /*02f0*/  IMAD.WIDE.U32 R2, R9, 0x4, R2 ;  /* 0x0000000409027825 */ /* 0x004fd000078e0002 */
[----:B------:R-:W1:Y:S04]  /*0300*/  LDS R5, [UR4] ;  /* 0x00000004ff057984 */ /* 0x000e680008000800 */
[----:B-1----:R-:W-:Y:S01]  /*0310*/  STG.E desc[UR6][R2.64], R5 ;  /* 0x0000000502007986 */ /* 0x002fe2000c101906 */
[----:B------:R-:W-:Y:S05]  /*0320*/  EXIT ;  /* 0x000000000000794d */ /* 0x000fea0003800000 */
.L_x_5:
[----:B------:R-:W-:-:S00]  /*0330*/  BRA `(.L_x_5) ;  /* 0xfffffffc00fc7947 */ /* 0x000fc0000383ffff */
[----:B------:R-:W-:-:S00]  /*0340*/  NOP ;  /* 0x0000000000007918 */ /* 0x000fc00000000000 */
        /* <DEDUP_REMOVED lines=11> */
.L_x_12:


//--------------------- .text._Z5sommaPfS_        --------------------------
	.section	.text._Z5sommaPfS_,"ax",@progbits
	.align	128
        .global         _Z5sommaPfS_
        .type           _Z5sommaPfS_,@function
        .size           _Z5sommaPfS_,(.L_x_13 - _Z5sommaPfS_)
        .other          _Z5sommaPfS_,@"STO_CUDA_ENTRY STV_DEFAULT"
_Z5sommaPfS_:
.text._Z5sommaPfS_:
        /* <DEDUP_REMOVED lines=15> */
.L_x_8:
[----:B0-----:R-:W-:-:S06]  /*00f0*/  IMAD.WIDE R2, R0, 0x4, R4 ;  /* 0x0000000400027825 */ /* 0x001fcc00078e0204 */
[----:B------:R-:W2:Y:S01]  /*0100*/  LDG.E R2, desc[UR6][R2.64] ;  /* 0x0000000602027981 */ /* 0x000ea2000c1e1900 */
[----:B------:R-:W-:-:S05]  /*0110*/  IMAD.IADD R0, R11, 0x1, R0 ;  /* 0x000000010b007824 */ /* 0x000fca00078e0200 */
[----:B------:R-:W-:Y:S01]  /*0120*/  ISETP.GE.AND P0, PT, R0, 0xf4240, PT ;  /* 0x000f42400000780c */ /* 0x000fe20003f06270 */
[----:B--2---:R-:W-:-:S12]  /*0130*/  FADD R7, R2, R7 ;  /* 0x0000000702077221 */ /* 0x004fd80000000000 */
[----:B------:R-:W-:Y:S05]  /*0140*/  @!P0 BRA `(.L_x_8) ;  /* 0xfffffffc00e88947 */ /* 0x000fea000383ffff */
.L_x_7:
[----:B------:R-:W-:Y:S05]  /*0150*/  BSYNC.RECONVERGENT B0 ;  /* 0x0000000000007941 */ /* 0x000fea0003800200 */
.L_x_6:
        /* <DEDUP_REMOVED lines=9> */
.L_x_10:
        /* <DEDUP_REMOVED lines=11> */
.L_x_9:
        /* <DEDUP_REMOVED lines=9> */
.L_x_11:
        /* <DEDUP_REMOVED lines=13> */
.L_x_13:


//--------------------- .nv.shared._Z6somma2PffS_ --------------------------
	.section	.nv.shared._Z6somma2PffS_,"aw",@nobits
	.sectionflags	@""
	.align	4
.nv.shared._Z6somma2PffS_:
	.zero		2048


//--------------------- .nv.shared.reserved.0     --------------------------
	.section	.nv.shared.reserved.0,"aw",@nobits
	.weak		__nv_reservedSMEM_offset_0_alias
	.size		__nv_reservedSMEM_offset_0_alias, 0, 64
	.other		__nv_reservedSMEM_offset_0_alias,@"STO_CUDA_RESERVED_SHARED STV_DEFAULT"
__nv_reservedSMEM_offset_0_alias:
	.zero		0
	.zero		64


//--------------------- .nv.shared._Z5sommaPfS_   --------------------------
	.section	.nv.shared._Z5sommaPfS_,"aw",@nobits
	.sectionflags	@""
	.align	4
.nv.shared._Z5sommaPfS_:
	.zero		2048


//--------------------- .nv.constant0._Z6somma2PffS_ --------------------------
	.section	.nv.constant0._Z6somma2PffS_,"a",@progbits
	.sectionflags	@""
	.align	4
.nv.constant0._Z6somma2PffS_:
	.zero		920


//--------------------- .nv.constant0._Z5sommaPfS_ --------------------------
	.section	.nv.constant0._Z5sommaPfS_,"a",@progbits
	.sectionflags	@""
	.align	4
.nv.constant0._Z5sommaPfS_:
	.zero		912


//--------------------- SYMBOLS --------------------------

	.type		.nv.reservedSmem.offset0,@object
	.size		.nv.reservedSmem.offset0,0x4
	.type		.nv.reservedSmem.cap,@object
	.size		.nv.reservedSmem.cap,0x4
